//
// Generated by NVIDIA NVVM Compiler
//
// Compiler Build ID: CL-36424714
// Cuda compilation tools, release 13.0, V13.0.88
// Based on NVVM 20.0.0
//

.version 9.0
.target sm_100
.address_size 64

	// .globl	saxpy

.visible .entry saxpy(
	.param .u64 .ptr .align 1 saxpy_param_0,
	.param .u64 .ptr .align 1 saxpy_param_1,
	.param .u64 .ptr .align 1 saxpy_param_2,
	.param .u32 saxpy_param_3
)
{
	.reg .pred 	%p<3>;
	.reg .b32 	%r<11>;
	.reg .b32 	%f<4>;
	.reg .b64 	%rd<11>;

	ld.param.u64 	%rd4, [saxpy_param_0];
	ld.param.u64 	%rd5, [saxpy_param_1];
	ld.param.u64 	%rd6, [saxpy_param_2];
	ld.param.u32 	%r6, [saxpy_param_3];
	mov.u32 	%r7, %ctaid.x;
	mov.u32 	%r1, %ntid.x;
	mov.u32 	%r8, %tid.x;
	mad.lo.s32 	%r10, %r7, %r1, %r8;
	setp.ge.s32 	%p1, %r10, %r6;
	@%p1 bra 	$L__BB0_3;
	mov.u32 	%r9, %nctaid.x;
	mul.lo.s32 	%r3, %r1, %r9;
	cvta.to.global.u64 	%rd1, %rd5;
	cvta.to.global.u64 	%rd2, %rd6;
	cvta.to.global.u64 	%rd3, %rd4;
$L__BB0_2:
	mul.wide.s32 	%rd7, %r10, 4;
	add.s64 	%rd8, %rd1, %rd7;
	ld.global.f32 	%f1, [%rd8];
	add.s64 	%rd9, %rd2, %rd7;
	ld.global.f32 	%f2, [%rd9];
	add.f32 	%f3, %f1, %f2;
	add.s64 	%rd10, %rd3, %rd7;
	st.global.f32 	[%rd10], %f3;
	add.s32 	%r10, %r10, %r3;
	setp.lt.s32 	%p2, %r10, %r6;
	@%p2 bra 	$L__BB0_2;
$L__BB0_3:
	ret;

}
	// .globl	relu
.visible .entry relu(
	.param .u64 .ptr .align 1 relu_param_0,
	.param .u32 relu_param_1
)
{
	.reg .pred 	%p<4>;
	.reg .b32 	%r<12>;
	.reg .b32 	%f<2>;
	.reg .b64 	%rd<5>;

	ld.param.u64 	%rd3, [relu_param_0];
	ld.param.u32 	%r6, [relu_param_1];
	mov.u32 	%r7, %ctaid.x;
	mov.u32 	%r1, %ntid.x;
	mov.u32 	%r8, %tid.x;
	mad.lo.s32 	%r11, %r7, %r1, %r8;
	setp.ge.s32 	%p1, %r11, %r6;
	@%p1 bra 	$L__BB1_5;
	mov.u32 	%r9, %nctaid.x;
	mul.lo.s32 	%r3, %r1, %r9;
	cvta.to.global.u64 	%rd1, %rd3;
$L__BB1_2:
	mul.wide.s32 	%rd4, %r11, 4;
	add.s64 	%rd2, %rd1, %rd4;
	ld.global.f32 	%f1, [%rd2];
	setp.geu.f32 	%p2, %f1, 0f00000000;
	@%p2 bra 	$L__BB1_4;
	mov.b32 	%r10, 0;
	st.global.u32 	[%rd2], %r10;
$L__BB1_4:
	add.s32 	%r11, %r11, %r3;
	setp.lt.s32 	%p3, %r11, %r6;
	@%p3 bra 	$L__BB1_2;
$L__BB1_5:
	ret;

}
	// .globl	reluGrad
.visible .entry reluGrad(
	.param .u64 .ptr .align 1 reluGrad_param_0,
	.param .u64 .ptr .align 1 reluGrad_param_1,
	.param .u64 .ptr .align 1 reluGrad_param_2,
	.param .u32 reluGrad_param_3
)
{
	.reg .pred 	%p<4>;
	.reg .b32 	%r<11>;
	.reg .b32 	%f<6>;
	.reg .b64 	%rd<13>;

	ld.param.u64 	%rd4, [reluGrad_param_0];
	ld.param.u64 	%rd5, [reluGrad_param_1];
	ld.param.u64 	%rd6, [reluGrad_param_2];
	ld.param.u32 	%r6, [reluGrad_param_3];
	mov.u32 	%r7, %ctaid.x;
	mov.u32 	%r1, %ntid.x;
	mov.u32 	%r8, %tid.x;
	mad.lo.s32 	%r10, %r7, %r1, %r8;
	setp.ge.s32 	%p1, %r10, %r6;
	@%p1 bra 	$L__BB2_5;
	mov.u32 	%r9, %nctaid.x;
	mul.lo.s32 	%r3, %r1, %r9;
	cvta.to.global.u64 	%rd1, %rd6;
	cvta.to.global.u64 	%rd2, %rd5;
	cvta.to.global.u64 	%rd3, %rd4;
$L__BB2_2:
	mul.wide.s32 	%rd7, %r10, 4;
	add.s64 	%rd8, %rd1, %rd7;
	ld.global.f32 	%f4, [%rd8];
	setp.le.f32 	%p2, %f4, 0f00000000;
	mov.f32 	%f5, 0f00000000;
	@%p2 bra 	$L__BB2_4;
	add.s64 	%rd10, %rd2, %rd7;
	ld.global.f32 	%f5, [%rd10];
$L__BB2_4:
	add.s64 	%rd12, %rd3, %rd7;
	st.global.f32 	[%rd12], %f5;
	add.s32 	%r10, %r10, %r3;
	setp.lt.s32 	%p3, %r10, %r6;
	@%p3 bra 	$L__BB2_2;
$L__BB2_5:
	ret;

}
	// .globl	sum
.visible .entry sum(
	.param .u64 .ptr .align 1 sum_param_0,
	.param .u64 .ptr .align 1 sum_param_1,
	.param .u32 sum_param_2
)
{
	.reg .pred 	%p<11>;
	.reg .b32 	%r<25>;
	.reg .b32 	%f<71>;
	.reg .b64 	%rd<18>;

	ld.param.u64 	%rd9, [sum_param_0];
	ld.param.u64 	%rd10, [sum_param_1];
	ld.param.u32 	%r16, [sum_param_2];
	cvta.to.global.u64 	%rd1, %rd9;
	cvta.to.global.u64 	%rd2, %rd10;
	mov.u32 	%r17, %tid.x;
	setp.ne.s32 	%p1, %r17, 0;
	@%p1 bra 	$L__BB3_14;
	mov.b32 	%r18, 0;
	st.global.u32 	[%rd2], %r18;
	setp.lt.s32 	%p2, %r16, 1;
	@%p2 bra 	$L__BB3_14;
	and.b32  	%r1, %r16, 15;
	setp.lt.u32 	%p3, %r16, 16;
	mov.b32 	%r22, 0;
	mov.f32 	%f67, 0f00000000;
	@%p3 bra 	$L__BB3_5;
	and.b32  	%r22, %r16, 2147483632;
	neg.s32 	%r20, %r22;
	add.s64 	%rd16, %rd1, 32;
	mov.f32 	%f67, 0f00000000;
$L__BB3_4:
	.pragma "nounroll";
	ld.global.f32 	%f12, [%rd16+-32];
	add.f32 	%f13, %f12, %f67;
	st.global.f32 	[%rd2], %f13;
	ld.global.f32 	%f14, [%rd16+-28];
	add.f32 	%f15, %f14, %f13;
	st.global.f32 	[%rd2], %f15;
	ld.global.f32 	%f16, [%rd16+-24];
	add.f32 	%f17, %f16, %f15;
	st.global.f32 	[%rd2], %f17;
	ld.global.f32 	%f18, [%rd16+-20];
	add.f32 	%f19, %f18, %f17;
	st.global.f32 	[%rd2], %f19;
	ld.global.f32 	%f20, [%rd16+-16];
	add.f32 	%f21, %f20, %f19;
	st.global.f32 	[%rd2], %f21;
	ld.global.f32 	%f22, [%rd16+-12];
	add.f32 	%f23, %f22, %f21;
	st.global.f32 	[%rd2], %f23;
	ld.global.f32 	%f24, [%rd16+-8];
	add.f32 	%f25, %f24, %f23;
	st.global.f32 	[%rd2], %f25;
	ld.global.f32 	%f26, [%rd16+-4];
	add.f32 	%f27, %f26, %f25;
	st.global.f32 	[%rd2], %f27;
	ld.global.f32 	%f28, [%rd16];
	add.f32 	%f29, %f28, %f27;
	st.global.f32 	[%rd2], %f29;
	ld.global.f32 	%f30, [%rd16+4];
	add.f32 	%f31, %f30, %f29;
	st.global.f32 	[%rd2], %f31;
	ld.global.f32 	%f32, [%rd16+8];
	add.f32 	%f33, %f32, %f31;
	st.global.f32 	[%rd2], %f33;
	ld.global.f32 	%f34, [%rd16+12];
	add.f32 	%f35, %f34, %f33;
	st.global.f32 	[%rd2], %f35;
	ld.global.f32 	%f36, [%rd16+16];
	add.f32 	%f37, %f36, %f35;
	st.global.f32 	[%rd2], %f37;
	ld.global.f32 	%f38, [%rd16+20];
	add.f32 	%f39, %f38, %f37;
	st.global.f32 	[%rd2], %f39;
	ld.global.f32 	%f40, [%rd16+24];
	add.f32 	%f41, %f40, %f39;
	st.global.f32 	[%rd2], %f41;
	ld.global.f32 	%f42, [%rd16+28];
	add.f32 	%f67, %f42, %f41;
	st.global.f32 	[%rd2], %f67;
	add.s32 	%r20, %r20, 16;
	add.s64 	%rd16, %rd16, 64;
	setp.ne.s32 	%p4, %r20, 0;
	@%p4 bra 	$L__BB3_4;
$L__BB3_5:
	setp.eq.s32 	%p5, %r1, 0;
	@%p5 bra 	$L__BB3_14;
	and.b32  	%r7, %r16, 7;
	setp.lt.u32 	%p6, %r1, 8;
	@%p6 bra 	$L__BB3_8;
	mul.wide.u32 	%rd11, %r22, 4;
	add.s64 	%rd12, %rd1, %rd11;
	ld.global.f32 	%f43, [%rd12];
	add.f32 	%f44, %f43, %f67;
	st.global.f32 	[%rd2], %f44;
	ld.global.f32 	%f45, [%rd12+4];
	add.f32 	%f46, %f45, %f44;
	st.global.f32 	[%rd2], %f46;
	ld.global.f32 	%f47, [%rd12+8];
	add.f32 	%f48, %f47, %f46;
	st.global.f32 	[%rd2], %f48;
	ld.global.f32 	%f49, [%rd12+12];
	add.f32 	%f50, %f49, %f48;
	st.global.f32 	[%rd2], %f50;
	ld.global.f32 	%f51, [%rd12+16];
	add.f32 	%f52, %f51, %f50;
	st.global.f32 	[%rd2], %f52;
	ld.global.f32 	%f53, [%rd12+20];
	add.f32 	%f54, %f53, %f52;
	st.global.f32 	[%rd2], %f54;
	ld.global.f32 	%f55, [%rd12+24];
	add.f32 	%f56, %f55, %f54;
	st.global.f32 	[%rd2], %f56;
	ld.global.f32 	%f57, [%rd12+28];
	add.f32 	%f67, %f57, %f56;
	st.global.f32 	[%rd2], %f67;
	add.s32 	%r22, %r22, 8;
$L__BB3_8:
	setp.eq.s32 	%p7, %r7, 0;
	@%p7 bra 	$L__BB3_14;
	and.b32  	%r10, %r16, 3;
	setp.lt.u32 	%p8, %r7, 4;
	@%p8 bra 	$L__BB3_11;
	mul.wide.u32 	%rd13, %r22, 4;
	add.s64 	%rd14, %rd1, %rd13;
	ld.global.f32 	%f58, [%rd14];
	add.f32 	%f59, %f58, %f67;
	st.global.f32 	[%rd2], %f59;
	ld.global.f32 	%f60, [%rd14+4];
	add.f32 	%f61, %f60, %f59;
	st.global.f32 	[%rd2], %f61;
	ld.global.f32 	%f62, [%rd14+8];
	add.f32 	%f63, %f62, %f61;
	st.global.f32 	[%rd2], %f63;
	ld.global.f32 	%f64, [%rd14+12];
	add.f32 	%f67, %f64, %f63;
	st.global.f32 	[%rd2], %f67;
	add.s32 	%r22, %r22, 4;
$L__BB3_11:
	setp.eq.s32 	%p9, %r10, 0;
	@%p9 bra 	$L__BB3_14;
	mul.wide.u32 	%rd15, %r22, 4;
	add.s64 	%rd17, %rd1, %rd15;
	neg.s32 	%r24, %r10;
$L__BB3_13:
	.pragma "nounroll";
	ld.global.f32 	%f65, [%rd17];
	add.f32 	%f67, %f65, %f67;
	st.global.f32 	[%rd2], %f67;
	add.s64 	%rd17, %rd17, 4;
	add.s32 	%r24, %r24, 1;
	setp.ne.s32 	%p10, %r24, 0;
	@%p10 bra 	$L__BB3_13;
$L__BB3_14:
	ret;

}


// ===== COMPILED SASS (sm_100) =====

	.target	sm_100

	.elftype	@"ET_EXEC"


//--------------------- .note.nv.tkinfo           --------------------------
	.section	.note.nv.tkinfo,"",@"SHT_NOTE"
	.sectionflags	@"SHF_NOTE_NV_TKINFO"
	.tkinfo
        /*0018*/ 	.word	0x00000002
        /*0030*/ 	.string	""
        /*0030*/ 	.string	"ptxas"
        /*0030*/ 	.string	"Cuda compilation tools, release 13.0, V13.0.88"
        /*0030*/ 	.string	"Build cuda_13.0.r13.0/compiler.36424714_0"
        /*0030*/ 	.string	"-arch sm_100 -m 64 "



//--------------------- .note.nv.cuinfo           --------------------------
	.section	.note.nv.cuinfo,"",@"SHT_NOTE"
	.sectionflags	@"SHF_NOTE_NV_CUINFO"
        /*0018*/ 	.short	0x0002
        /*001a*/ 	.short	0x0064
        /*001c*/ 	.short	0x0082
	.zero		2


//--------------------- .nv.info                  --------------------------
	.section	.nv.info,"",@"SHT_CUDA_INFO"
	.align	4


	//----- nvinfo : EIATTR_REGCOUNT
	.align		4
        /*0000*/ 	.byte	0x04, 0x2f
        /*0002*/ 	.short	(.L_1 - .L_0)
	.align		4
.L_0:
        /*0004*/ 	.word	index@(saxpy)
        /*0008*/ 	.word	0x00000014


	//----- nvinfo : EIATTR_FRAME_SIZE
	.align		4
.L_1:
        /*000c*/ 	.byte	0x04, 0x11
        /*000e*/ 	.short	(.L_3 - .L_2)
	.align		4
.L_2:
        /*0010*/ 	.word	index@(saxpy)
        /*0014*/ 	.word	0x00000000


	//----- nvinfo : EIATTR_REGCOUNT
	.align		4
.L_3:
        /*0018*/ 	.byte	0x04, 0x2f
        /*001a*/ 	.short	(.L_5 - .L_4)
	.align		4
.L_4:
        /*001c*/ 	.word	index@(relu)
        /*0020*/ 	.word	0x0000000a


	//----- nvinfo : EIATTR_FRAME_SIZE
	.align		4
.L_5:
        /*0024*/ 	.byte	0x04, 0x11
        /*0026*/ 	.short	(.L_7 - .L_6)
	.align		4
.L_6:
        /*0028*/ 	.word	index@(relu)
        /*002c*/ 	.word	0x00000000


	//----- nvinfo : EIATTR_REGCOUNT
	.align		4
.L_7:
        /*0030*/ 	.byte	0x04, 0x2f
        /*0032*/ 	.short	(.L_9 - .L_8)
	.align		4
.L_8:
        /*0034*/ 	.word	index@(reluGrad)
        /*0038*/ 	.word	0x00000012


	//----- nvinfo : EIATTR_FRAME_SIZE
	.align		4
.L_9:
        /*003c*/ 	.byte	0x04, 0x11
        /*003e*/ 	.short	(.L_11 - .L_10)
	.align		4
.L_10:
        /*0040*/ 	.word	index@(reluGrad)
        /*0044*/ 	.word	0x00000000


	//----- nvinfo : EIATTR_REGCOUNT
	.align		4
.L_11:
        /*0048*/ 	.byte	0x04, 0x2f
        /*004a*/ 	.short	(.L_13 - .L_12)
	.align		4
.L_12:
        /*004c*/ 	.word	index@(sum)
        /*0050*/ 	.word	0x00000014


	//----- nvinfo : EIATTR_FRAME_SIZE
	.align		4
.L_13:
        /*0054*/ 	.byte	0x04, 0x11
        /*0056*/ 	.short	(.L_15 - .L_14)
	.align		4
.L_14:
        /*0058*/ 	.word	index@(sum)
        /*005c*/ 	.word	0x00000000


	//----- nvinfo : EIATTR_MIN_STACK_SIZE
	.align		4
.L_15:
        /*0060*/ 	.byte	0x04, 0x12
        /*0062*/ 	.short	(.L_17 - .L_16)
	.align		4
.L_16:
        /*0064*/ 	.word	index@(sum)
        /*0068*/ 	.word	0x00000000


	//----- nvinfo : EIATTR_MIN_STACK_SIZE
	.align		4
.L_17:
        /*006c*/ 	.byte	0x04, 0x12
        /*006e*/ 	.short	(.L_19 - .L_18)
	.align		4
.L_18:
        /*0070*/ 	.word	index@(reluGrad)
        /*0074*/ 	.word	0x00000000


	//----- nvinfo : EIATTR_MIN_STACK_SIZE
	.align		4
.L_19:
        /*0078*/ 	.byte	0x04, 0x12
        /*007a*/ 	.short	(.L_21 - .L_20)
	.align		4
.L_20:
        /*007c*/ 	.word	index@(relu)
        /*0080*/ 	.word	0x00000000


	//----- nvinfo : EIATTR_MIN_STACK_SIZE
	.align		4
.L_21:
        /*0084*/ 	.byte	0x04, 0x12
        /*0086*/ 	.short	(.L_23 - .L_22)
	.align		4
.L_22:
        /*0088*/ 	.word	index@(saxpy)
        /*008c*/ 	.word	0x00000000
.L_23:


//--------------------- .nv.compat                --------------------------
	.section	.nv.compat,"",@"SHT_CUDA_COMPAT_INFO"
	.align	4
        /*0000*/ 	.byte	0x02, 0x09, 0x00, 0x00, 0x02, 0x02, 0x01, 0x00, 0x02, 0x05, 0x05, 0x00, 0x03, 0x07, 0x01, 0x01
        /*0010*/ 	.byte	0x02, 0x03, 0x00, 0x00, 0x02, 0x06, 0x01, 0x00, 0x04, 0x0b, 0x08, 0x00, 0x09, 0x00, 0x00, 0x00
        /*0020*/ 	.byte	0x00, 0x00, 0x00, 0x00


//--------------------- .nv.info.sum              --------------------------
	.section	.nv.info.sum,"",@"SHT_CUDA_INFO"
	.sectionflags	@""
	.align	4


	//----- nvinfo : EIATTR_CUDA_API_VERSION
	.align		4
        /*0000*/ 	.byte	0x04, 0x37
        /*0002*/ 	.short	(.L_25 - .L_24)
.L_24:
        /*0004*/ 	.word	0x00000082


	//----- nvinfo : EIATTR_KPARAM_INFO
	.align		4
.L_25:
        /*0008*/ 	.byte	0x04, 0x17
        /*000a*/ 	.short	(.L_27 - .L_26)
.L_26:
        /*000c*/ 	.word	0x00000000
        /*0010*/ 	.short	0x0002
        /*0012*/ 	.short	0x0010
        /*0014*/ 	.byte	0x00, 0xf0, 0x11, 0x00


	//----- nvinfo : EIATTR_KPARAM_INFO
	.align		4
.L_27:
        /*0018*/ 	.byte	0x04, 0x17
        /*001a*/ 	.short	(.L_29 - .L_28)
.L_28:
        /*001c*/ 	.word	0x00000000
        /*0020*/ 	.short	0x0001
        /*0022*/ 	.short	0x0008
        /*0024*/ 	.byte	0x00, 0xf5, 0x21, 0x00


	//----- nvinfo : EIATTR_KPARAM_INFO
	.align		4
.L_29:
        /*0028*/ 	.byte	0x04, 0x17
        /*002a*/ 	.short	(.L_31 - .L_30)
.L_30:
        /*002c*/ 	.word	0x00000000
        /*0030*/ 	.short	0x0000
        /*0032*/ 	.short	0x0000
        /*0034*/ 	.byte	0x00, 0xf5, 0x21, 0x00


	//----- nvinfo : EIATTR_SPARSE_MMA_MASK
	.align		4
.L_31:
        /*0038*/ 	.byte	0x03, 0x50
        /*003a*/ 	.short	0x0000


	//----- nvinfo : EIATTR_MAXREG_COUNT
	.align		4
        /*003c*/ 	.byte	0x03, 0x1b
        /*003e*/ 	.short	0x00ff


	//----- nvinfo : EIATTR_MERCURY_ISA_VERSION
	.align		4
        /*0040*/ 	.byte	0x03, 0x5f
        /*0042*/ 	.short	0x0101


	//----- nvinfo : EIATTR_VRC_CTA_INIT_COUNT
	.align		4
        /*0044*/ 	.byte	0x02, 0x4a
	.zero		1
	.zero		1


	//----- nvinfo : EIATTR_EXIT_INSTR_OFFSETS
	.align		4
        /*0048*/ 	.byte	0x04, 0x1c
        /*004a*/ 	.short	(.L_33 - .L_32)


	//   ....[0]....
.L_32:
        /*004c*/ 	.word	0x00000030


	//   ....[1]....
        /*0050*/ 	.word	0x00000090


	//   ....[2]....
        /*0054*/ 	.word	0x000004f0


	//   ....[3]....
        /*0058*/ 	.word	0x000006f0


	//   ....[4]....
        /*005c*/ 	.word	0x00000830


	//   ....[5]....
        /*0060*/ 	.word	0x000008f0


	//----- nvinfo : EIATTR_CBANK_PARAM_SIZE
	.align		4
.L_33:
        /*0064*/ 	.byte	0x03, 0x19
        /*0066*/ 	.short	0x0014


	//----- nvinfo : EIATTR_PARAM_CBANK
	.align		4
        /*0068*/ 	.byte	0x04, 0x0a
        /*006a*/ 	.short	(.L_35 - .L_34)
	.align		4
.L_34:
        /*006c*/ 	.word	index@(.nv.constant0.sum)
        /*0070*/ 	.short	0x0380
        /*0072*/ 	.short	0x0014


	//----- nvinfo : EIATTR_SW_WAR
	.align		4
.L_35:
        /*0074*/ 	.byte	0x04, 0x36
        /*0076*/ 	.short	(.L_37 - .L_36)
.L_36:
        /*0078*/ 	.word	0x00000008
.L_37:


//--------------------- .nv.info.reluGrad         --------------------------
	.section	.nv.info.reluGrad,"",@"SHT_CUDA_INFO"
	.sectionflags	@""
	.align	4


	//----- nvinfo : EIATTR_CUDA_API_VERSION
	.align		4
        /*0000*/ 	.byte	0x04, 0x37
        /*0002*/ 	.short	(.L_39 - .L_38)
.L_38:
        /*0004*/ 	.word	0x00000082


	//----- nvinfo : EIATTR_KPARAM_INFO
	.align		4
.L_39:
        /*0008*/ 	.byte	0x04, 0x17
        /*000a*/ 	.short	(.L_41 - .L_40)
.L_40:
        /*000c*/ 	.word	0x00000000
        /*0010*/ 	.short	0x0003
        /*0012*/ 	.short	0x0018
        /*0014*/ 	.byte	0x00, 0xf0, 0x11, 0x00


	//----- nvinfo : EIATTR_KPARAM_INFO
	.align		4
.L_41:
        /*0018*/ 	.byte	0x04, 0x17
        /*001a*/ 	.short	(.L_43 - .L_42)
.L_42:
        /*001c*/ 	.word	0x00000000
        /*0020*/ 	.short	0x0002
        /*0022*/ 	.short	0x0010
        /*0024*/ 	.byte	0x00, 0xf5, 0x21, 0x00


	//----- nvinfo : EIATTR_KPARAM_INFO
	.align		4
.L_43:
        /*0028*/ 	.byte	0x04, 0x17
        /*002a*/ 	.short	(.L_45 - .L_44)
.L_44:
        /*002c*/ 	.word	0x00000000
        /*0030*/ 	.short	0x0001
        /*0032*/ 	.short	0x0008
        /*0034*/ 	.byte	0x00, 0xf5, 0x21, 0x00


	//----- nvinfo : EIATTR_KPARAM_INFO
	.align		4
.L_45:
        /*0038*/ 	.byte	0x04, 0x17
        /*003a*/ 	.short	(.L_47 - .L_46)
.L_46:
        /*003c*/ 	.word	0x00000000
        /*0040*/ 	.short	0x0000
        /*0042*/ 	.short	0x0000
        /*0044*/ 	.byte	0x00, 0xf5, 0x21, 0x00


	//----- nvinfo : EIATTR_SPARSE_MMA_MASK
	.align		4
.L_47:
        /*0048*/ 	.byte	0x03, 0x50
        /*004a*/ 	.short	0x0000


	//----- nvinfo : EIATTR_MAXREG_COUNT
	.align		4
        /*004c*/ 	.byte	0x03, 0x1b
        /*004e*/ 	.short	0x00ff


	//----- nvinfo : EIATTR_MERCURY_ISA_VERSION
	.align		4
        /*0050*/ 	.byte	0x03, 0x5f
        /*0052*/ 	.short	0x0101


	//----- nvinfo : EIATTR_VRC_CTA_INIT_COUNT
	.align		4
        /*0054*/ 	.byte	0x02, 0x4a
	.zero		1
	.zero		1


	//----- nvinfo : EIATTR_EXIT_INSTR_OFFSETS
	.align		4
        /*0058*/ 	.byte	0x04, 0x1c
        /*005a*/ 	.short	(.L_49 - .L_48)


	//   ....[0]....
.L_48:
        /*005c*/ 	.word	0x00000070


	//   ....[1]....
        /*0060*/ 	.word	0x000001a0


	//----- nvinfo : EIATTR_CRS_STACK_SIZE
	.align		4
.L_49:
        /*0064*/ 	.byte	0x04, 0x1e
        /*0066*/ 	.short	(.L_51 - .L_50)
.L_50:
        /*0068*/ 	.word	0x00000000


	//----- nvinfo : EIATTR_CBANK_PARAM_SIZE
	.align		4
.L_51:
        /*006c*/ 	.byte	0x03, 0x19
        /*006e*/ 	.short	0x001c


	//----- nvinfo : EIATTR_PARAM_CBANK
	.align		4
        /*0070*/ 	.byte	0x04, 0x0a
        /*0072*/ 	.short	(.L_53 - .L_52)
	.align		4
.L_52:
        /*0074*/ 	.word	index@(.nv.constant0.reluGrad)
        /*0078*/ 	.short	0x0380
        /*007a*/ 	.short	0x001c


	//----- nvinfo : EIATTR_SW_WAR
	.align		4
.L_53:
        /*007c*/ 	.byte	0x04, 0x36
        /*007e*/ 	.short	(.L_55 - .L_54)
.L_54:
        /*0080*/ 	.word	0x00000008
.L_55:


//--------------------- .nv.info.relu             --------------------------
	.section	.nv.info.relu,"",@"SHT_CUDA_INFO"
	.sectionflags	@""
	.align	4


	//----- nvinfo : EIATTR_CUDA_API_VERSION
	.align		4
        /*0000*/ 	.byte	0x04, 0x37
        /*0002*/ 	.short	(.L_57 - .L_56)
.L_56:
        /*0004*/ 	.word	0x00000082


	//----- nvinfo : EIATTR_KPARAM_INFO
	.align		4
.L_57:
        /*0008*/ 	.byte	0x04, 0x17
        /*000a*/ 	.short	(.L_59 - .L_58)
.L_58:
        /*000c*/ 	.word	0x00000000
        /*0010*/ 	.short	0x0001
        /*0012*/ 	.short	0x0008
        /*0014*/ 	.byte	0x00, 0xf0, 0x11, 0x00


	//----- nvinfo : EIATTR_KPARAM_INFO
	.align		4
.L_59:
        /*0018*/ 	.byte	0x04, 0x17
        /*001a*/ 	.short	(.L_61 - .L_60)
.L_60:
        /*001c*/ 	.word	0x00000000
        /*0020*/ 	.short	0x0000
        /*0022*/ 	.short	0x0000
        /*0024*/ 	.byte	0x00, 0xf5, 0x21, 0x00


	//----- nvinfo : EIATTR_SPARSE_MMA_MASK
	.align		4
.L_61:
        /*0028*/ 	.byte	0x03, 0x50
        /*002a*/ 	.short	0x0000


	//----- nvinfo : EIATTR_MAXREG_COUNT
	.align		4
        /*002c*/ 	.byte	0x03, 0x1b
        /*002e*/ 	.short	0x00ff


	//----- nvinfo : EIATTR_MERCURY_ISA_VERSION
	.align		4
        /*0030*/ 	.byte	0x03, 0x5f
        /*0032*/ 	.short	0x0101


	//----- nvinfo : EIATTR_VRC_CTA_INIT_COUNT
	.align		4
        /*0034*/ 	.byte	0x02, 0x4a
	.zero		1
	.zero		1


	//----- nvinfo : EIATTR_EXIT_INSTR_OFFSETS
	.align		4
        /*0038*/ 	.byte	0x04, 0x1c
        /*003a*/ 	.short	(.L_63 - .L_62)


	//   ....[0]....
.L_62:
        /*003c*/ 	.word	0x00000070


	//   ....[1]....
        /*0040*/ 	.word	0x00000140


	//----- nvinfo : EIATTR_CRS_STACK_SIZE
	.align		4
.L_63:
        /*0044*/ 	.byte	0x04, 0x1e
        /*0046*/ 	.short	(.L_65 - .L_64)
.L_64:
        /*0048*/ 	.word	0x00000000


	//----- nvinfo : EIATTR_CBANK_PARAM_SIZE
	.align		4
.L_65:
        /*004c*/ 	.byte	0x03, 0x19
        /*004e*/ 	.short	0x000c


	//----- nvinfo : EIATTR_PARAM_CBANK
	.align		4
        /*0050*/ 	.byte	0x04, 0x0a
        /*0052*/ 	.short	(.L_67 - .L_66)
	.align		4
.L_66:
        /*0054*/ 	.word	index@(.nv.constant0.relu)
        /*0058*/ 	.short	0x0380
        /*005a*/ 	.short	0x000c


	//----- nvinfo : EIATTR_SW_WAR
	.align		4
.L_67:
        /*005c*/ 	.byte	0x04, 0x36
        /*005e*/ 	.short	(.L_69 - .L_68)
.L_68:
        /*0060*/ 	.word	0x00000008
.L_69:


//--------------------- .nv.info.saxpy            --------------------------
	.section	.nv.info.saxpy,"",@"SHT_CUDA_INFO"
	.sectionflags	@""
	.align	4


	//----- nvinfo : EIATTR_CUDA_API_VERSION
	.align		4
        /*0000*/ 	.byte	0x04, 0x37
        /*0002*/ 	.short	(.L_71 - .L_70)
.L_70:
        /*0004*/ 	.word	0x00000082


	//----- nvinfo : EIATTR_KPARAM_INFO
	.align		4
.L_71:
        /*0008*/ 	.byte	0x04, 0x17
        /*000a*/ 	.short	(.L_73 - .L_72)
.L_72:
        /*000c*/ 	.word	0x00000000
        /*0010*/ 	.short	0x0003
        /*0012*/ 	.short	0x0018
        /*0014*/ 	.byte	0x00, 0xf0, 0x11, 0x00


	//----- nvinfo : EIATTR_KPARAM_INFO
	.align		4
.L_73:
        /*0018*/ 	.byte	0x04, 0x17
        /*001a*/ 	.short	(.L_75 - .L_74)
.L_74:
        /*001c*/ 	.word	0x00000000
        /*0020*/ 	.short	0x0002
        /*0022*/ 	.short	0x0010
        /*0024*/ 	.byte	0x00, 0xf5, 0x21, 0x00


	//----- nvinfo : EIATTR_KPARAM_INFO
	.align		4
.L_75:
        /*0028*/ 	.byte	0x04, 0x17
        /*002a*/ 	.short	(.L_77 - .L_76)
.L_76:
        /*002c*/ 	.word	0x00000000
        /*0030*/ 	.short	0x0001
        /*0032*/ 	.short	0x0008
        /*0034*/ 	.byte	0x00, 0xf5, 0x21, 0x00


	//----- nvinfo : EIATTR_KPARAM_INFO
	.align		4
.L_77:
        /*0038*/ 	.byte	0x04, 0x17
        /*003a*/ 	.short	(.L_79 - .L_78)
.L_78:
        /*003c*/ 	.word	0x00000000
        /*0040*/ 	.short	0x0000
        /*0042*/ 	.short	0x0000
        /*0044*/ 	.byte	0x00, 0xf5, 0x21, 0x00


	//----- nvinfo : EIATTR_SPARSE_MMA_MASK
	.align		4
.L_79:
        /*0048*/ 	.byte	0x03, 0x50
        /*004a*/ 	.short	0x0000


	//----- nvinfo : EIATTR_MAXREG_COUNT
	.align		4
        /*004c*/ 	.byte	0x03, 0x1b
        /*004e*/ 	.short	0x00ff


	//----- nvinfo : EIATTR_MERCURY_ISA_VERSION
	.align		4
        /*0050*/ 	.byte	0x03, 0x5f
        /*0052*/ 	.short	0x0101


	//----- nvinfo : EIATTR_VRC_CTA_INIT_COUNT
	.align		4
        /*0054*/ 	.byte	0x02, 0x4a
	.zero		1
	.zero		1


	//----- nvinfo : EIATTR_EXIT_INSTR_OFFSETS
	.align		4
        /*0058*/ 	.byte	0x04, 0x1c
        /*005a*/ 	.short	(.L_81 - .L_80)


	//   ....[0]....
.L_80:
        /*005c*/ 	.word	0x00000070


	//   ....[1]....
        /*0060*/ 	.word	0x00000180


	//----- nvinfo : EIATTR_CRS_STACK_SIZE
	.align		4
.L_81:
        /*0064*/ 	.byte	0x04, 0x1e
        /*0066*/ 	.short	(.L_83 - .L_82)
.L_82:
        /*0068*/ 	.word	0x00000000


	//----- nvinfo : EIATTR_CBANK_PARAM_SIZE
	.align		4
.L_83:
        /*006c*/ 	.byte	0x03, 0x19
        /*006e*/ 	.short	0x001c


	//----- nvinfo : EIATTR_PARAM_CBANK
	.align		4
        /*0070*/ 	.byte	0x04, 0x0a
        /*0072*/ 	.short	(.L_85 - .L_84)
	.align		4
.L_84:
        /*0074*/ 	.word	index@(.nv.constant0.saxpy)
        /*0078*/ 	.short	0x0380
        /*007a*/ 	.short	0x001c


	//----- nvinfo : EIATTR_SW_WAR
	.align		4
.L_85:
        /*007c*/ 	.byte	0x04, 0x36
        /*007e*/ 	.short	(.L_87 - .L_86)
.L_86:
        /*0080*/ 	.word	0x00000008
.L_87:


//--------------------- .nv.callgraph             --------------------------
	.section	.nv.callgraph,"",@"SHT_CUDA_CALLGRAPH"
	.align	4
	.sectionentsize	8
	.align		4
        /*0000*/ 	.word	0x00000000
	.align		4
        /*0004*/ 	.word	0xffffffff
	.align		4
        /*0008*/ 	.word	0x00000000
	.align		4
        /*000c*/ 	.word	0xfffffffe
	.align		4
        /*0010*/ 	.word	0x00000000
	.align		4
        /*0014*/ 	.word	0xfffffffd
	.align		4
        /*0018*/ 	.word	0x00000000
	.align		4
        /*001c*/ 	.word	0xfffffffc


//--------------------- .text.sum                 --------------------------
	.section	.text.sum,"ax",@progbits
	.align	128
        .global         sum
        .type           sum,@function
        .size           sum,(.L_x_12 - sum)
        .other          sum,@"STO_CUDA_ENTRY STV_DEFAULT"
sum:
.text.sum:
[----:B------:R-:W-:Y:S01]  /*0000*/  LDC R1, c[0x0][0x37c] ;  /* 0x0000df00ff017b82 */ /* 0x000fe20000000800 */
[----:B------:R-:W0:Y:S02]  /*0010*/  S2R R0, SR_TID.X ;  /* 0x0000000000007919 */ /* 0x000e240000002100 */
[----:B0-----:R-:W-:-:S13]  /*0020*/  ISETP.NE.AND P0, PT, R0, RZ, PT ;  /* 0x000000ff0000720c */ /* 0x001fda0003f05270 */
[----:B------:R-:W-:Y:S05]  /*0030*/  @P0 EXIT ;  /* 0x000000000000094d */ /* 0x000fea0003800000 */
[----:B------:R-:W0:Y:S01]  /*0040*/  LDC R6, c[0x0][0x390] ;  /* 0x0000e400ff067b82 */ /* 0x000e220000000800 */
[----:B------:R-:W1:Y:S07]  /*0050*/  LDCU.64 UR6, c[0x0][0x358] ;  /* 0x00006b00ff0677ac */ /* 0x000e6e0008000a00 */
[----:B------:R-:W1:Y:S01]  /*0060*/  LDC.64 R2, c[0x0][0x388] ;  /* 0x0000e200ff027b82 */ /* 0x000e620000000a00 */
[----:B0-----:R-:W-:Y:S01]  /*0070*/  ISETP.GE.AND P0, PT, R6, 0x1, PT ;  /* 0x000000010600780c */ /* 0x001fe20003f06270 */
[----:B-1----:R0:W-:-:S12]  /*0080*/  STG.E desc[UR6][R2.64], RZ ;  /* 0x000000ff02007986 */ /* 0x0021d8000c101906 */
[----:B------:R-:W-:Y:S05]  /*0090*/  @!P0 EXIT ;  /* 0x000000000000894d */ /* 0x000fea0003800000 */
[C---:B------:R-:W-:Y:S01]  /*00a0*/  ISETP.GE.U32.AND P1, PT, R6.reuse, 0x10, PT ;  /* 0x000000100600780c */ /* 0x040fe20003f26070 */
[----:B------:R-:W-:Y:S01]  /*00b0*/  HFMA2 R0, -RZ, RZ, 0, 0 ;  /* 0x00000000ff007431 */ /* 0x000fe200000001ff */
[----:B------:R-:W-:Y:S02]  /*00c0*/  LOP3.LUT R10, R6, 0xf, RZ, 0xc0, !PT ;  /* 0x0000000f060a7812 */ /* 0x000fe400078ec0ff */
[----:B------:R-:W-:Y:S02]  /*00d0*/  MOV R9, RZ ;  /* 0x000000ff00097202 */ /* 0x000fe40000000f00 */
[----:B------:R-:W-:-:S07]  /*00e0*/  ISETP.NE.AND P0, PT, R10, RZ, PT ;  /* 0x000000ff0a00720c */ /* 0x000fce0003f05270 */
[----:B------:R-:W-:Y:S06]  /*00f0*/  @!P1 BRA `(.L_x_0) ;  /* 0x0000000000fc9947 */ /* 0x000fec0003800000 */
[----:B------:R-:W1:Y:S01]  /*0100*/  LDCU.64 UR4, c[0x0][0x380] ;  /* 0x00007000ff0477ac */ /* 0x000e620008000a00 */
[----:B------:R-:W-:Y:S02]  /*0110*/  LOP3.LUT R0, R6, 0x7ffffff0, RZ, 0xc0, !PT ;  /* 0x7ffffff006007812 */ /* 0x000fe400078ec0ff */
[----:B------:R-:W-:Y:S02]  /*0120*/  MOV R9, RZ ;  /* 0x000000ff00097202 */ /* 0x000fe40000000f00 */
[----:B------:R-:W-:Y:S01]  /*0130*/  IADD3 R7, PT, PT, -R0, RZ, RZ ;  /* 0x000000ff00077210 */ /* 0x000fe20007ffe1ff */
[----:B-1----:R-:W-:-:S04]  /*0140*/  UIADD3 UR4, UP0, UPT, UR4, 0x20, URZ ;  /* 0x0000002004047890 */ /* 0x002fc8000ff1e0ff */
[----:B------:R-:W-:Y:S02]  /*0150*/  UIADD3.X UR5, UPT, UPT, URZ, UR5, URZ, UP0, !UPT ;  /* 0x00000005ff057290 */ /* 0x000fe400087fe4ff */
[----:B------:R-:W-:-:S04]  /*0160*/  MOV R8, UR4 ;  /* 0x0000000400087c02 */ /* 0x000fc80008000f00 */
[----:B------:R-:W-:-:S07]  /*0170*/  MOV R15, UR5 ;  /* 0x00000005000f7c02 */ /* 0x000fce0008000f00 */
.L_x_1:
[----:B------:R-:W-:Y:S02]  /*0180*/  MOV R4, R8 ;  /* 0x0000000800047202 */ /* 0x000fe40000000f00 */
[----:B------:R-:W-:-:S05]  /*0190*/  MOV R5, R15 ;  /* 0x0000000f00057202 */ /* 0x000fca0000000f00 */
[----:B------:R-:W2:Y:S02]  /*01a0*/  LDG.E R8, desc[UR6][R4.64+-0x20] ;  /* 0xffffe00604087981 */ /* 0x000ea4000c1e1900 */
[----:B--2-4-:R-:W-:-:S05]  /*01b0*/  FADD R9, R8, R9 ;  /* 0x0000000908097221 */ /* 0x014fca0000000000 */
[----:B------:R1:W-:Y:S04]  /*01c0*/  STG.E desc[UR6][R2.64], R9 ;  /* 0x0000000902007986 */ /* 0x0003e8000c101906 */
[----:B------:R-:W2:Y:S02]  /*01d0*/  LDG.E R8, desc[UR6][R4.64+-0x1c] ;  /* 0xffffe40604087981 */ /* 0x000ea4000c1e1900 */
[----:B--2---:R-:W-:-:S05]  /*01e0*/  FADD R11, R9, R8 ;  /* 0x00000008090b7221 */ /* 0x004fca0000000000 */
[----:B------:R2:W-:Y:S04]  /*01f0*/  STG.E desc[UR6][R2.64], R11 ;  /* 0x0000000b02007986 */ /* 0x0005e8000c101906 */
[----:B------:R-:W3:Y:S02]  /*0200*/  LDG.E R8, desc[UR6][R4.64+-0x18] ;  /* 0xffffe80604087981 */ /* 0x000ee4000c1e1900 */
[----:B---3--:R-:W-:-:S05]  /*0210*/  FADD R13, R11, R8 ;  /* 0x000000080b0d7221 */ /* 0x008fca0000000000 */
[----:B------:R3:W-:Y:S04]  /*0220*/  STG.E desc[UR6][R2.64], R13 ;  /* 0x0000000d02007986 */ /* 0x0007e8000c101906 */
[----:B------:R-:W4:Y:S02]  /*0230*/  LDG.E R8, desc[UR6][R4.64+-0x14] ;  /* 0xffffec0604087981 */ /* 0x000f24000c1e1900 */
[----:B----4-:R-:W-:-:S05]  /*0240*/  FADD R15, R13, R8 ;  /* 0x000000080d0f7221 */ /* 0x010fca0000000000 */
[----:B------:R4:W-:Y:S04]  /*0250*/  STG.E desc[UR6][R2.64], R15 ;  /* 0x0000000f02007986 */ /* 0x0009e8000c101906 */
[----:B------:R-:W1:Y:S02]  /*0260*/  LDG.E R8, desc[UR6][R4.64+-0x10] ;  /* 0xfffff00604087981 */ /* 0x000e64000c1e1900 */
[----:B-1----:R-:W-:-:S05]  /*0270*/  FADD R9, R15, R8 ;  /* 0x000000080f097221 */ /* 0x002fca0000000000 */
        /* <DEDUP_REMOVED lines=12> */
[----:B------:R-:W-:Y:S04]  /*0340*/  STG.E desc[UR6][R2.64], R9 ;  /* 0x0000000902007986 */ /* 0x000fe8000c101906 */
        /* <DEDUP_REMOVED lines=9> */
[----:B------:R-:W4:Y:S02]  /*03e0*/  LDG.E R8, desc[UR6][R4.64+0x10] ;  /* 0x0000100604087981 */ /* 0x000f24000c1e1900 */
[----:B----4-:R-:W-:-:S05]  /*03f0*/  FADD R17, R15, R8 ;  /* 0x000000080f117221 */ /* 0x010fca0000000000 */
[----:B------:R4:W-:Y:S04]  /*0400*/  STG.E desc[UR6][R2.64], R17 ;  /* 0x0000001102007986 */ /* 0x0009e8000c101906 */
[----:B------:R-:W1:Y:S02]  /*0410*/  LDG.E R8, desc[UR6][R4.64+0x14] ;  /* 0x0000140604087981 */ /* 0x000e64000c1e1900 */
[----:B-1----:R-:W-:-:S05]  /*0420*/  FADD R11, R17, R8 ;  /* 0x00000008110b7221 */ /* 0x002fca0000000000 */
[----:B------:R4:W-:Y:S04]  /*0430*/  STG.E desc[UR6][R2.64], R11 ;  /* 0x0000000b02007986 */ /* 0x0009e8000c101906 */
[----:B------:R-:W2:Y:S01]  /*0440*/  LDG.E R8, desc[UR6][R4.64+0x18] ;  /* 0x0000180604087981 */ /* 0x000ea2000c1e1900 */
[----:B------:R-:W-:Y:S01]  /*0450*/  IADD3 R7, PT, PT, R7, 0x10, RZ ;  /* 0x0000001007077810 */ /* 0x000fe20007ffe0ff */
[----:B--2---:R-:W-:-:S05]  /*0460*/  FADD R13, R11, R8 ;  /* 0x000000080b0d7221 */ /* 0x004fca0000000000 */
[----:B------:R4:W-:Y:S04]  /*0470*/  STG.E desc[UR6][R2.64], R13 ;  /* 0x0000000d02007986 */ /* 0x0009e8000c101906 */
[----:B------:R-:W2:Y:S01]  /*0480*/  LDG.E R8, desc[UR6][R4.64+0x1c] ;  /* 0x00001c0604087981 */ /* 0x000ea2000c1e1900 */
[----:B------:R-:W-:Y:S01]  /*0490*/  ISETP.NE.AND P1, PT, R7, RZ, PT ;  /* 0x000000ff0700720c */ /* 0x000fe20003f25270 */
[----:B--2---:R-:W-:Y:S01]  /*04a0*/  FADD R9, R13, R8 ;  /* 0x000000080d097221 */ /* 0x004fe20000000000 */
[----:B------:R-:W-:-:S04]  /*04b0*/  IADD3 R8, P2, PT, R4, 0x40, RZ ;  /* 0x0000004004087810 */ /* 0x000fc80007f5e0ff */
[----:B------:R4:W-:Y:S01]  /*04c0*/  STG.E desc[UR6][R2.64], R9 ;  /* 0x0000000902007986 */ /* 0x0009e2000c101906 */
[----:B---3--:R-:W-:-:S06]  /*04d0*/  IADD3.X R15, PT, PT, RZ, R5, RZ, P2, !PT ;  /* 0x00000005ff0f7210 */ /* 0x008fcc00017fe4ff */
[----:B------:R-:W-:Y:S05]  /*04e0*/  @P1 BRA `(.L_x_1) ;  /* 0xfffffffc00241947 */ /* 0x000fea000383ffff */
.L_x_0:
[----:B------:R-:W-:Y:S05]  /*04f0*/  @!P0 EXIT ;  /* 0x000000000000894d */ /* 0x000fea0003800000 */
[----:B------:R-:W-:Y:S02]  /*0500*/  ISETP.GE.U32.AND P0, PT, R10, 0x8, PT ;  /* 0x000000080a00780c */ /* 0x000fe40003f06070 */
[----:B------:R-:W-:-:S04]  /*0510*/  LOP3.LUT R12, R6, 0x7, RZ, 0xc0, !PT ;  /* 0x00000007060c7812 */ /* 0x000fc800078ec0ff */
[----:B------:R-:W-:-:S07]  /*0520*/  ISETP.NE.AND P1, PT, R12, RZ, PT ;  /* 0x000000ff0c00720c */ /* 0x000fce0003f25270 */
[----:B------:R-:W-:Y:S06]  /*0530*/  @!P0 BRA `(.L_x_2) ;  /* 0x00000000006c8947 */ /* 0x000fec0003800000 */
[----:B------:R-:W1:Y:S02]  /*0540*/  LDC.64 R4, c[0x0][0x380] ;  /* 0x0000e000ff047b82 */ /* 0x000e640000000a00 */
[----:B-1----:R-:W-:-:S05]  /*0550*/  IMAD.WIDE.U32 R4, R0, 0x4, R4 ;  /* 0x0000000400047825 */ /* 0x002fca00078e0004 */
[----:B------:R-:W4:Y:S02]  /*0560*/  LDG.E R8, desc[UR6][R4.64] ;  /* 0x0000000604087981 */ /* 0x000f24000c1e1900 */
[----:B----4-:R-:W-:-:S05]  /*0570*/  FADD R9, R9, R8 ;  /* 0x0000000809097221 */ /* 0x010fca0000000000 */
[----:B------:R-:W-:Y:S04]  /*0580*/  STG.E desc[UR6][R2.64], R9 ;  /* 0x0000000902007986 */ /* 0x000fe8000c101906 */
[----:B------:R-:W2:Y:S02]  /*0590*/  LDG.E R8, desc[UR6][R4.64+0x4] ;  /* 0x0000040604087981 */ /* 0x000ea4000c1e1900 */
[----:B--2---:R-:W-:-:S05]  /*05a0*/  FADD R7, R9, R8 ;  /* 0x0000000809077221 */ /* 0x004fca0000000000 */
        /* <DEDUP_REMOVED lines=16> */
[----:B------:R-:W2:Y:S01]  /*06b0*/  LDG.E R8, desc[UR6][R4.64+0x1c] ;  /* 0x00001c0604087981 */ /* 0x000ea2000c1e1900 */
[----:B------:R-:W-:Y:S01]  /*06c0*/  IADD3 R0, PT, PT, R0, 0x8, RZ ;  /* 0x0000000800007810 */ /* 0x000fe20007ffe0ff */
[----:B--2---:R-:W-:-:S05]  /*06d0*/  FADD R9, R11, R8 ;  /* 0x000000080b097221 */ /* 0x004fca0000000000 */
[----:B------:R3:W-:Y:S02]  /*06e0*/  STG.E desc[UR6][R2.64], R9 ;  /* 0x0000000902007986 */ /* 0x0007e4000c101906 */
.L_x_2:
[----:B------:R-:W-:Y:S05]  /*06f0*/  @!P1 EXIT ;  /* 0x000000000000994d */ /* 0x000fea0003800000 */
[----:B------:R-:W-:Y:S02]  /*0700*/  ISETP.GE.U32.AND P0, PT, R12, 0x4, PT ;  /* 0x000000040c00780c */ /* 0x000fe40003f06070 */
[----:B------:R-:W-:-:S04]  /*0710*/  LOP3.LUT R6, R6, 0x3, RZ, 0xc0, !PT ;  /* 0x0000000306067812 */ /* 0x000fc800078ec0ff */
[----:B------:R-:W-:-:S07]  /*0720*/  ISETP.NE.AND P1, PT, R6, RZ, PT ;  /* 0x000000ff0600720c */ /* 0x000fce0003f25270 */
[----:B------:R-:W-:Y:S06]  /*0730*/  @!P0 BRA `(.L_x_3) ;  /* 0x00000000003c8947 */ /* 0x000fec0003800000 */
[----:B------:R-:W1:Y:S02]  /*0740*/  LDC.64 R4, c[0x0][0x380] ;  /* 0x0000e000ff047b82 */ /* 0x000e640000000a00 */
[----:B-1----:R-:W-:-:S05]  /*0750*/  IMAD.WIDE.U32 R4, R0, 0x4, R4 ;  /* 0x0000000400047825 */ /* 0x002fca00078e0004 */
[----:B------:R-:W3:Y:S02]  /*0760*/  LDG.E R8, desc[UR6][R4.64] ;  /* 0x0000000604087981 */ /* 0x000ee4000c1e1900 */
[----:B---3--:R-:W-:-:S05]  /*0770*/  FADD R7, R9, R8 ;  /* 0x0000000809077221 */ /* 0x008fca0000000000 */
[----:B------:R1:W-:Y:S04]  /*0780*/  STG.E desc[UR6][R2.64], R7 ;  /* 0x0000000702007986 */ /* 0x0003e8000c101906 */
[----:B------:R-:W4:Y:S02]  /*0790*/  LDG.E R8, desc[UR6][R4.64+0x4] ;  /* 0x0000040604087981 */ /* 0x000f24000c1e1900 */
[----:B----4-:R-:W-:-:S05]  /*07a0*/  FADD R11, R7, R8 ;  /* 0x00000008070b7221 */ /* 0x010fca0000000000 */
        /* <DEDUP_REMOVED lines=8> */
.L_x_3:
[----:B------:R-:W-:Y:S05]  /*0830*/  @!P1 EXIT ;  /* 0x000000000000994d */ /* 0x000fea0003800000 */
[----:B------:R-:W2:Y:S01]  /*0840*/  LDC.64 R4, c[0x0][0x380] ;  /* 0x0000e000ff047b82 */ /* 0x000ea20000000a00 */
[----:B------:R-:W-:Y:S01]  /*0850*/  IADD3 R6, PT, PT, -R6, RZ, RZ ;  /* 0x000000ff06067210 */ /* 0x000fe20007ffe1ff */
[----:B--2---:R-:W-:-:S07]  /*0860*/  IMAD.WIDE.U32 R4, R0, 0x4, R4 ;  /* 0x0000000400047825 */ /* 0x004fce00078e0004 */
.L_x_4:
[----:B--2---:R2:W1:Y:S01]  /*0870*/  LDG.E R0, desc[UR6][R4.64] ;  /* 0x0000000604007981 */ /* 0x004462000c1e1900 */
[----:B------:R-:W-:-:S04]  /*0880*/  IADD3 R6, PT, PT, R6, 0x1, RZ ;  /* 0x0000000106067810 */ /* 0x000fc80007ffe0ff */
[----:B------:R-:W-:Y:S02]  /*0890*/  ISETP.NE.AND P0, PT, R6, RZ, PT ;  /* 0x000000ff0600720c */ /* 0x000fe40003f05270 */
[----:B--2---:R-:W-:-:S04]  /*08a0*/  IADD3 R4, P1, PT, R4, 0x4, RZ ;  /* 0x0000000404047810 */ /* 0x004fc80007f3e0ff */
[----:B------:R-:W-:Y:S01]  /*08b0*/  IADD3.X R5, PT, PT, RZ, R5, RZ, P1, !PT ;  /* 0x00000005ff057210 */ /* 0x000fe20000ffe4ff */
[----:B-1-34-:R-:W-:-:S05]  /*08c0*/  FADD R9, R0, R9 ;  /* 0x0000000900097221 */ /* 0x01afca0000000000 */
[----:B------:R2:W-:Y:S01]  /*08d0*/  STG.E desc[UR6][R2.64], R9 ;  /* 0x0000000902007986 */ /* 0x0005e2000c101906 */
[----:B------:R-:W-:Y:S05]  /*08e0*/  @P0 BRA `(.L_x_4) ;  /* 0xfffffffc00e00947 */ /* 0x000fea000383ffff */
[----:B------:R-:W-:Y:S05]  /*08f0*/  EXIT ;  /* 0x000000000000794d */ /* 0x000fea0003800000 */
.L_x_5:
[----:B------:R-:W-:-:S00]  /*0900*/  BRA `(.L_x_5) ;  /* 0xfffffffc00fc7947 */ /* 0x000fc0000383ffff */
[----:B------:R-:W-:-:S00]  /*0910*/  NOP ;  /* 0x0000000000007918 */ /* 0x000fc00000000000 */
        /* <DEDUP_REMOVED lines=14> */
.L_x_12:


//--------------------- .text.reluGrad            --------------------------
	.section	.text.reluGrad,"ax",@progbits
	.align	128
        .global         reluGrad
        .type           reluGrad,@function
        .size           reluGrad,(.L_x_13 - reluGrad)
        .other          reluGrad,@"STO_CUDA_ENTRY STV_DEFAULT"
reluGrad:
.text.reluGrad:
[----:B------:R-:W-:Y:S01]  /*0000*/  LDC R1, c[0x0][0x37c] ;  /* 0x0000df00ff017b82 */ /* 0x000fe20000000800 */
[----:B------:R-:W0:Y:S07]  /*0010*/  S2R R0, SR_TID.X ;  /* 0x0000000000007919 */ /* 0x000e2e0000002100 */
[----:B------:R-:W0:Y:S01]  /*0020*/  S2UR UR4, SR_CTAID.X ;  /* 0x00000000000479c3 */ /* 0x000e220000002500 */
[----:B------:R-:W1:Y:S07]  /*0030*/  LDCU UR5, c[0x0][0x398] ;  /* 0x00007300ff0577ac */ /* 0x000e6e0008000800 */
[----:B------:R-:W0:Y:S02]  /*0040*/  LDC R13, c[0x0][0x360] ;  /* 0x0000d800ff0d7b82 */ /* 0x000e240000000800 */
[----:B0-----:R-:W-:-:S05]  /*0050*/  IMAD R0, R13, UR4, R0 ;  /* 0x000000040d007c24 */ /* 0x001fca000f8e0200 */
[----:B-1----:R-:W-:-:S13]  /*0060*/  ISETP.GE.AND P0, PT, R0, UR5, PT ;  /* 0x0000000500007c0c */ /* 0x002fda000bf06270 */
[----:B------:R-:W-:Y:S05]  /*0070*/  @P0 EXIT ;  /* 0x000000000000094d */ /* 0x000fea0003800000 */
[----:B------:R-:W0:Y:S01]  /*0080*/  LDC.64 R8, c[0x0][0x390] ;  /* 0x0000e400ff087b82 */ /* 0x000e220000000a00 */
[----:B------:R-:W1:Y:S01]  /*0090*/  LDCU UR4, c[0x0][0x370] ;  /* 0x00006e00ff0477ac */ /* 0x000e620008000800 */
[----:B------:R-:W2:Y:S06]  /*00a0*/  LDCU.64 UR6, c[0x0][0x358] ;  /* 0x00006b00ff0677ac */ /* 0x000eac0008000a00 */
[----:B------:R-:W3:Y:S01]  /*00b0*/  LDC.64 R10, c[0x0][0x380] ;  /* 0x0000e000ff0a7b82 */ /* 0x000ee20000000a00 */
[----:B------:R-:W4:Y:S01]  /*00c0*/  LDCU UR5, c[0x0][0x398] ;  /* 0x00007300ff0577ac */ /* 0x000f220008000800 */
[----:B-1----:R-:W-:-:S07]  /*00d0*/  IMAD R13, R13, UR4, RZ ;  /* 0x000000040d0d7c24 */ /* 0x002fce000f8e02ff */
.L_x_6:
[----:B0-----:R-:W-:-:S06]  /*00e0*/  IMAD.WIDE R2, R0, 0x4, R8 ;  /* 0x0000000400027825 */ /* 0x001fcc00078e0208 */
[----:B--2---:R-:W2:Y:S01]  /*00f0*/  LDG.E R2, desc[UR6][R2.64] ;  /* 0x0000000602027981 */ /* 0x004ea2000c1e1900 */
[----:B-1----:R-:W-:Y:S01]  /*0100*/  HFMA2 R15, -RZ, RZ, 0, 0 ;  /* 0x00000000ff0f7431 */ /* 0x002fe200000001ff */
[----:B--2---:R-:W-:-:S13]  /*0110*/  FSETP.GTU.AND P0, PT, R2, RZ, PT ;  /* 0x000000ff0200720b */ /* 0x004fda0003f0c000 */
[----:B------:R-:W0:Y:S02]  /*0120*/  @P0 LDC.64 R4, c[0x0][0x388] ;  /* 0x0000e200ff040b82 */ /* 0x000e240000000a00 */
[----:B0-----:R-:W-:-:S05]  /*0130*/  @P0 IMAD.WIDE R4, R0, 0x4, R4 ;  /* 0x0000000400040825 */ /* 0x001fca00078e0204 */
[----:B------:R-:W2:Y:S01]  /*0140*/  @P0 LDG.E R15, desc[UR6][R4.64] ;  /* 0x00000006040f0981 */ /* 0x000ea2000c1e1900 */
[----:B---3--:R-:W-:Y:S01]  /*0150*/  IMAD.WIDE R6, R0, 0x4, R10 ;  /* 0x0000000400067825 */ /* 0x008fe200078e020a */
[----:B------:R-:W-:-:S04]  /*0160*/  IADD3 R0, PT, PT, R13, R0, RZ ;  /* 0x000000000d007210 */ /* 0x000fc80007ffe0ff */
[----:B----4-:R-:W-:Y:S01]  /*0170*/  ISETP.GE.AND P0, PT, R0, UR5, PT ;  /* 0x0000000500007c0c */ /* 0x010fe2000bf06270 */
[----:B--2---:R1:W-:-:S12]  /*0180*/  STG.E desc[UR6][R6.64], R15 ;  /* 0x0000000f06007986 */ /* 0x0043d8000c101906 */
[----:B------:R-:W-:Y:S05]  /*0190*/  @!P0 BRA `(.L_x_6) ;  /* 0xfffffffc00d08947 */ /* 0x000fea000383ffff */
[----:B------:R-:W-:Y:S05]  /*01a0*/  EXIT ;  /* 0x000000000000794d */ /* 0x000fea0003800000 */
.L_x_7:
        /* <DEDUP_REMOVED lines=13> */
.L_x_13:


//--------------------- .text.relu                --------------------------
	.section	.text.relu,"ax",@progbits
	.align	128
        .global         relu
        .type           relu,@function
        .size           relu,(.L_x_14 - relu)
        .other          relu,@"STO_CUDA_ENTRY STV_DEFAULT"
relu:
.text.relu:
        /* <DEDUP_REMOVED lines=10> */
[----:B------:R-:W2:Y:S01]  /*00a0*/  LDCU.64 UR6, c[0x0][0x358] ;  /* 0x00006b00ff0677ac */ /* 0x000ea20008000a00 */
[----:B------:R-:W3:Y:S01]  /*00b0*/  LDCU UR5, c[0x0][0x388] ;  /* 0x00007100ff0577ac */ /* 0x000ee20008000800 */
[----:B-1----:R-:W-:-:S07]  /*00c0*/  IMAD R7, R7, UR4, RZ ;  /* 0x0000000407077c24 */ /* 0x002fce000f8e02ff */
.L_x_8:
[----:B0-----:R-:W-:-:S05]  /*00d0*/  IMAD.WIDE R4, R0, 0x4, R2 ;  /* 0x0000000400047825 */ /* 0x001fca00078e0202 */
[----:B--2---:R-:W2:Y:S01]  /*00e0*/  LDG.E R6, desc[UR6][R4.64] ;  /* 0x0000000604067981 */ /* 0x004ea2000c1e1900 */
[----:B------:R-:W-:Y:S02]  /*00f0*/  IADD3 R0, PT, PT, R7, R0, RZ ;  /* 0x0000000007007210 */ /* 0x000fe40007ffe0ff */
[----:B--2---:R-:W-:-:S13]  /*0100*/  FSETP.GEU.AND P0, PT, R6, RZ, PT ;  /* 0x000000ff0600720b */ /* 0x004fda0003f0e000 */
[----:B------:R1:W-:Y:S01]  /*0110*/  @!P0 STG.E desc[UR6][R4.64], RZ ;  /* 0x000000ff04008986 */ /* 0x0003e2000c101906 */
[----:B---3--:R-:W-:-:S13]  /*0120*/  ISETP.GE.AND P0, PT, R0, UR5, PT ;  /* 0x0000000500007c0c */ /* 0x008fda000bf06270 */
[----:B-1----:R-:W-:Y:S05]  /*0130*/  @!P0 BRA `(.L_x_8) ;  /* 0xfffffffc00e48947 */ /* 0x002fea000383ffff */
[----:B------:R-:W-:Y:S05]  /*0140*/  EXIT ;  /* 0x000000000000794d */ /* 0x000fea0003800000 */
.L_x_9:
        /* <DEDUP_REMOVED lines=11> */
.L_x_14:


//--------------------- .text.saxpy               --------------------------
	.section	.text.saxpy,"ax",@progbits
	.align	128
        .global         saxpy
        .type           saxpy,@function
        .size           saxpy,(.L_x_15 - saxpy)
        .other          saxpy,@"STO_CUDA_ENTRY STV_DEFAULT"
saxpy:
.text.saxpy:
        /* <DEDUP_REMOVED lines=11> */
[----:B------:R-:W3:Y:S08]  /*00b0*/  LDC.64 R12, c[0x0][0x380] ;  /* 0x0000e000ff0c7b82 */ /* 0x000ef00000000a00 */
[----:B------:R-:W4:Y:S01]  /*00c0*/  LDC.64 R8, c[0x0][0x388] ;  /* 0x0000e200ff087b82 */ /* 0x000f220000000a00 */
[----:B-1----:R-:W-:-:S07]  /*00d0*/  IMAD R15, R15, UR4, RZ ;  /* 0x000000040f0f7c24 */ /* 0x002fce000f8e02ff */
.L_x_10:
[----:B----4-:R-:W-:-:S04]  /*00e0*/  IMAD.WIDE R2, R0, 0x4, R8 ;  /* 0x0000000400027825 */ /* 0x010fc800078e0208 */
[C---:B0-----:R-:W-:Y:S02]  /*00f0*/  IMAD.WIDE R4, R0.reuse, 0x4, R10 ;  /* 0x0000000400047825 */ /* 0x041fe400078e020a */
[----:B--2---:R-:W2:Y:S04]  /*0100*/  LDG.E R2, desc[UR6][R2.64] ;  /* 0x0000000602027981 */ /* 0x004ea8000c1e1900 */
[----:B------:R-:W2:Y:S01]  /*0110*/  LDG.E R5, desc[UR6][R4.64] ;  /* 0x0000000604057981 */ /* 0x000ea2000c1e1900 */
[----:B-1-3--:R-:W-:Y:S01]  /*0120*/  IMAD.WIDE R6, R0, 0x4, R12 ;  /* 0x0000000400067825 */ /* 0x00afe200078e020c */
[----:B------:R-:W-:-:S04]  /*0130*/  IADD3 R0, PT, PT, R15, R0, RZ ;  /* 0x000000000f007210 */ /* 0x000fc80007ffe0ff */
[----:B------:R-:W-:Y:S01]  /*0140*/  ISETP.GE.AND P0, PT, R0, UR5, PT ;  /* 0x0000000500007c0c */ /* 0x000fe2000bf06270 */
[----:B--2---:R-:W-:-:S05]  /*0150*/  FADD R17, R2, R5 ;  /* 0x0000000502117221 */ /* 0x004fca0000000000 */
[----:B------:R1:W-:Y:S07]  /*0160*/  STG.E desc[UR6][R6.64], R17 ;  /* 0x0000001106007986 */ /* 0x0003ee000c101906 */
[----:B------:R-:W-:Y:S05]  /*0170*/  @!P0 BRA `(.L_x_10) ;  /* 0xfffffffc00d88947 */ /* 0x000fea000383ffff */
[----:B------:R-:W-:Y:S05]  /*0180*/  EXIT ;  /* 0x000000000000794d */ /* 0x000fea0003800000 */
.L_x_11:
        /* <DEDUP_REMOVED lines=15> */
.L_x_15:


//--------------------- .nv.shared.reserved.0     --------------------------
	.section	.nv.shared.reserved.0,"aw",@nobits
	.weak		__nv_reservedSMEM_offset_0_alias
	.size		__nv_reservedSMEM_offset_0_alias, 0, 64
	.other		__nv_reservedSMEM_offset_0_alias,@"STO_CUDA_RESERVED_SHARED STV_DEFAULT"
__nv_reservedSMEM_offset_0_alias:
	.zero		0
	.zero		64


//--------------------- .nv.constant0.sum         --------------------------
	.section	.nv.constant0.sum,"a",@progbits
	.sectionflags	@""
	.align	4
.nv.constant0.sum:
	.zero		916


//--------------------- .nv.constant0.reluGrad    --------------------------
	.section	.nv.constant0.reluGrad,"a",@progbits
	.sectionflags	@""
	.align	4
.nv.constant0.reluGrad:
	.zero		924


//--------------------- .nv.constant0.relu        --------------------------
	.section	.nv.constant0.relu,"a",@progbits
	.sectionflags	@""
	.align	4
.nv.constant0.relu:
	.zero		908


//--------------------- .nv.constant0.saxpy       --------------------------
	.section	.nv.constant0.saxpy,"a",@progbits
	.sectionflags	@""
	.align	4
.nv.constant0.saxpy:
	.zero		924


//--------------------- SYMBOLS --------------------------

	.type		.nv.reservedSmem.offset0,@object
	.size		.nv.reservedSmem.offset0,0x4
